//
// Generated by NVIDIA NVVM Compiler
//
// Compiler Build ID: CL-36424714
// Cuda compilation tools, release 13.0, V13.0.88
// Based on NVVM 20.0.0
//

.version 9.0
.target sm_100
.address_size 64

	// .globl	_Z8gpu_matePKcS0_PcPfS1_

.visible .entry _Z8gpu_matePKcS0_PcPfS1_(
	.param .u64 .ptr .align 1 _Z8gpu_matePKcS0_PcPfS1__param_0,
	.param .u64 .ptr .align 1 _Z8gpu_matePKcS0_PcPfS1__param_1,
	.param .u64 .ptr .align 1 _Z8gpu_matePKcS0_PcPfS1__param_2,
	.param .u64 .ptr .align 1 _Z8gpu_matePKcS0_PcPfS1__param_3,
	.param .u64 .ptr .align 1 _Z8gpu_matePKcS0_PcPfS1__param_4
)
{
	.reg .pred 	%p<3>;
	.reg .b16 	%rs<6>;
	.reg .b32 	%r<2>;
	.reg .b32 	%f<2>;
	.reg .b64 	%rd<21>;
	.reg .b64 	%fd<2>;

	ld.param.u64 	%rd1, [_Z8gpu_matePKcS0_PcPfS1__param_0];
	ld.param.u64 	%rd2, [_Z8gpu_matePKcS0_PcPfS1__param_1];
	ld.param.u64 	%rd3, [_Z8gpu_matePKcS0_PcPfS1__param_2];
	ld.param.u64 	%rd5, [_Z8gpu_matePKcS0_PcPfS1__param_3];
	ld.param.u64 	%rd4, [_Z8gpu_matePKcS0_PcPfS1__param_4];
	cvta.to.global.u64 	%rd6, %rd5;
	mov.u32 	%r1, %tid.x;
	mul.wide.u32 	%rd7, %r1, 4;
	add.s64 	%rd8, %rd6, %rd7;
	ld.global.f32 	%f1, [%rd8];
	cvt.f64.f32 	%fd1, %f1;
	setp.geu.f64 	%p1, %fd1, 0d3FDCCCCCCCCCCCCD;
	@%p1 bra 	$L__BB0_2;
	cvt.u64.u32 	%rd15, %r1;
	cvta.to.global.u64 	%rd16, %rd1;
	add.s64 	%rd17, %rd16, %rd15;
	ld.global.u8 	%rs5, [%rd17];
	bra.uni 	$L__BB0_5;
$L__BB0_2:
	setp.geu.f64 	%p2, %fd1, 0d3FECCCCCCCCCCCCD;
	@%p2 bra 	$L__BB0_4;
	cvt.u64.u32 	%rd12, %r1;
	cvta.to.global.u64 	%rd13, %rd2;
	add.s64 	%rd14, %rd13, %rd12;
	ld.global.u8 	%rs5, [%rd14];
	bra.uni 	$L__BB0_5;
$L__BB0_4:
	cvt.u64.u32 	%rd9, %r1;
	cvta.to.global.u64 	%rd10, %rd4;
	add.s64 	%rd11, %rd10, %rd9;
	ld.global.u8 	%rs5, [%rd11];
$L__BB0_5:
	cvt.u64.u32 	%rd18, %r1;
	cvta.to.global.u64 	%rd19, %rd3;
	add.s64 	%rd20, %rd19, %rd18;
	st.global.u8 	[%rd20], %rs5;
	ret;

}


// ===== COMPILED SASS (sm_100) =====

	.target	sm_100

	.elftype	@"ET_EXEC"


//--------------------- .note.nv.tkinfo           --------------------------
	.section	.note.nv.tkinfo,"",@"SHT_NOTE"
	.sectionflags	@"SHF_NOTE_NV_TKINFO"
	.tkinfo
        /*0018*/ 	.word	0x00000002
        /*0030*/ 	.string	""
        /*0030*/ 	.string	"ptxas"
        /*0030*/ 	.string	"Cuda compilation tools, release 13.0, V13.0.88"
        /*0030*/ 	.string	"Build cuda_13.0.r13.0/compiler.36424714_0"
        /*0030*/ 	.string	"-arch sm_100 -m 64 "



//--------------------- .note.nv.cuinfo           --------------------------
	.section	.note.nv.cuinfo,"",@"SHT_NOTE"
	.sectionflags	@"SHF_NOTE_NV_CUINFO"
        /*0018*/ 	.short	0x0002
        /*001a*/ 	.short	0x0064
        /*001c*/ 	.short	0x0082
	.zero		2


//--------------------- .nv.info                  --------------------------
	.section	.nv.info,"",@"SHT_CUDA_INFO"
	.align	4


	//----- nvinfo : EIATTR_REGCOUNT
	.align		4
        /*0000*/ 	.byte	0x04, 0x2f
        /*0002*/ 	.short	(.L_1 - .L_0)
	.align		4
.L_0:
        /*0004*/ 	.word	index@(_Z8gpu_matePKcS0_PcPfS1_)
        /*0008*/ 	.word	0x0000000c


	//----- nvinfo : EIATTR_FRAME_SIZE
	.align		4
.L_1:
        /*000c*/ 	.byte	0x04, 0x11
        /*000e*/ 	.short	(.L_3 - .L_2)
	.align		4
.L_2:
        /*0010*/ 	.word	index@(_Z8gpu_matePKcS0_PcPfS1_)
        /*0014*/ 	.word	0x00000000


	//----- nvinfo : EIATTR_MIN_STACK_SIZE
	.align		4
.L_3:
        /*0018*/ 	.byte	0x04, 0x12
        /*001a*/ 	.short	(.L_5 - .L_4)
	.align		4
.L_4:
        /*001c*/ 	.word	index@(_Z8gpu_matePKcS0_PcPfS1_)
        /*0020*/ 	.word	0x00000000
.L_5:


//--------------------- .nv.compat                --------------------------
	.section	.nv.compat,"",@"SHT_CUDA_COMPAT_INFO"
	.align	4
        /*0000*/ 	.byte	0x02, 0x09, 0x00, 0x00, 0x02, 0x02, 0x01, 0x00, 0x02, 0x05, 0x05, 0x00, 0x03, 0x07, 0x01, 0x01
        /*0010*/ 	.byte	0x02, 0x03, 0x00, 0x00, 0x02, 0x06, 0x01, 0x00, 0x04, 0x0b, 0x08, 0x00, 0x01, 0x00, 0x00, 0x00
        /*0020*/ 	.byte	0x00, 0x00, 0x00, 0x00


//--------------------- .nv.info._Z8gpu_matePKcS0_PcPfS1_ --------------------------
	.section	.nv.info._Z8gpu_matePKcS0_PcPfS1_,"",@"SHT_CUDA_INFO"
	.sectionflags	@""
	.align	4


	//----- nvinfo : EIATTR_CUDA_API_VERSION
	.align		4
        /*0000*/ 	.byte	0x04, 0x37
        /*0002*/ 	.short	(.L_7 - .L_6)
.L_6:
        /*0004*/ 	.word	0x00000082


	//----- nvinfo : EIATTR_KPARAM_INFO
	.align		4
.L_7:
        /*0008*/ 	.byte	0x04, 0x17
        /*000a*/ 	.short	(.L_9 - .L_8)
.L_8:
        /*000c*/ 	.word	0x00000000
        /*0010*/ 	.short	0x0004
        /*0012*/ 	.short	0x0020
        /*0014*/ 	.byte	0x00, 0xf5, 0x21, 0x00


	//----- nvinfo : EIATTR_KPARAM_INFO
	.align		4
.L_9:
        /*0018*/ 	.byte	0x04, 0x17
        /*001a*/ 	.short	(.L_11 - .L_10)
.L_10:
        /*001c*/ 	.word	0x00000000
        /*0020*/ 	.short	0x0003
        /*0022*/ 	.short	0x0018
        /*0024*/ 	.byte	0x00, 0xf5, 0x21, 0x00


	//----- nvinfo : EIATTR_KPARAM_INFO
	.align		4
.L_11:
        /*0028*/ 	.byte	0x04, 0x17
        /*002a*/ 	.short	(.L_13 - .L_12)
.L_12:
        /*002c*/ 	.word	0x00000000
        /*0030*/ 	.short	0x0002
        /*0032*/ 	.short	0x0010
        /*0034*/ 	.byte	0x00, 0xf5, 0x21, 0x00


	//----- nvinfo : EIATTR_KPARAM_INFO
	.align		4
.L_13:
        /*0038*/ 	.byte	0x04, 0x17
        /*003a*/ 	.short	(.L_15 - .L_14)
.L_14:
        /*003c*/ 	.word	0x00000000
        /*0040*/ 	.short	0x0001
        /*0042*/ 	.short	0x0008
        /*0044*/ 	.byte	0x00, 0xf5, 0x21, 0x00


	//----- nvinfo : EIATTR_KPARAM_INFO
	.align		4
.L_15:
        /*0048*/ 	.byte	0x04, 0x17
        /*004a*/ 	.short	(.L_17 - .L_16)
.L_16:
        /*004c*/ 	.word	0x00000000
        /*0050*/ 	.short	0x0000
        /*0052*/ 	.short	0x0000
        /*0054*/ 	.byte	0x00, 0xf5, 0x21, 0x00


	//----- nvinfo : EIATTR_SPARSE_MMA_MASK
	.align		4
.L_17:
        /*0058*/ 	.byte	0x03, 0x50
        /*005a*/ 	.short	0x0000


	//----- nvinfo : EIATTR_MAXREG_COUNT
	.align		4
        /*005c*/ 	.byte	0x03, 0x1b
        /*005e*/ 	.short	0x00ff


	//----- nvinfo : EIATTR_MERCURY_ISA_VERSION
	.align		4
        /*0060*/ 	.byte	0x03, 0x5f
        /*0062*/ 	.short	0x0101


	//----- nvinfo : EIATTR_VRC_CTA_INIT_COUNT
	.align		4
        /*0064*/ 	.byte	0x02, 0x4a
	.zero		1
	.zero		1


	//----- nvinfo : EIATTR_EXIT_INSTR_OFFSETS
	.align		4
        /*0068*/ 	.byte	0x04, 0x1c
        /*006a*/ 	.short	(.L_19 - .L_18)


	//   ....[0]....
.L_18:
        /*006c*/ 	.word	0x00000210


	//----- nvinfo : EIATTR_CRS_STACK_SIZE
	.align		4
.L_19:
        /*0070*/ 	.byte	0x04, 0x1e
        /*0072*/ 	.short	(.L_21 - .L_20)
.L_20:
        /*0074*/ 	.word	0x00000000


	//----- nvinfo : EIATTR_CBANK_PARAM_SIZE
	.align		4
.L_21:
        /*0078*/ 	.byte	0x03, 0x19
        /*007a*/ 	.short	0x0028


	//----- nvinfo : EIATTR_PARAM_CBANK
	.align		4
        /*007c*/ 	.byte	0x04, 0x0a
        /*007e*/ 	.short	(.L_23 - .L_22)
	.align		4
.L_22:
        /*0080*/ 	.word	index@(.nv.constant0._Z8gpu_matePKcS0_PcPfS1_)
        /*0084*/ 	.short	0x0380
        /*0086*/ 	.short	0x0028


	//----- nvinfo : EIATTR_SW_WAR
	.align		4
.L_23:
        /*0088*/ 	.byte	0x04, 0x36
        /*008a*/ 	.short	(.L_25 - .L_24)
.L_24:
        /*008c*/ 	.word	0x00000008
.L_25:


//--------------------- .nv.callgraph             --------------------------
	.section	.nv.callgraph,"",@"SHT_CUDA_CALLGRAPH"
	.align	4
	.sectionentsize	8
	.align		4
        /*0000*/ 	.word	0x00000000
	.align		4
        /*0004*/ 	.word	0xffffffff
	.align		4
        /*0008*/ 	.word	0x00000000
	.align		4
        /*000c*/ 	.word	0xfffffffe
	.align		4
        /*0010*/ 	.word	0x00000000
	.align		4
        /*0014*/ 	.word	0xfffffffd
	.align		4
        /*0018*/ 	.word	0x00000000
	.align		4
        /*001c*/ 	.word	0xfffffffc


//--------------------- .text._Z8gpu_matePKcS0_PcPfS1_ --------------------------
	.section	.text._Z8gpu_matePKcS0_PcPfS1_,"ax",@progbits
	.align	128
        .global         _Z8gpu_matePKcS0_PcPfS1_
        .type           _Z8gpu_matePKcS0_PcPfS1_,@function
        .size           _Z8gpu_matePKcS0_PcPfS1_,(.L_x_4 - _Z8gpu_matePKcS0_PcPfS1_)
        .other          _Z8gpu_matePKcS0_PcPfS1_,@"STO_CUDA_ENTRY STV_DEFAULT"
_Z8gpu_matePKcS0_PcPfS1_:
.text._Z8gpu_matePKcS0_PcPfS1_:
[----:B------:R-:W-:Y:S01]  /*0000*/  LDC R1, c[0x0][0x37c] ;  /* 0x0000df00ff017b82 */ /* 0x000fe20000000800 */
[----:B------:R-:W0:Y:S07]  /*0010*/  S2R R9, SR_TID.X ;  /* 0x0000000000097919 */ /* 0x000e2e0000002100 */
[----:B------:R-:W0:Y:S01]  /*0020*/  LDC.64 R2, c[0x0][0x398] ;  /* 0x0000e600ff027b82 */ /* 0x000e220000000a00 */
[----:B------:R-:W1:Y:S01]  /*0030*/  LDCU.64 UR4, c[0x0][0x358] ;  /* 0x00006b00ff0477ac */ /* 0x000e620008000a00 */
[----:B0-----:R-:W-:-:S06]  /*0040*/  IMAD.WIDE.U32 R2, R9, 0x4, R2 ;  /* 0x0000000409027825 */ /* 0x001fcc00078e0002 */
[----:B-1----:R-:W2:Y:S01]  /*0050*/  LDG.E R2, desc[UR4][R2.64] ;  /* 0x0000000402027981 */ /* 0x002ea2000c1e1900 */
[----:B------:R-:W-:Y:S01]  /*0060*/  UMOV UR6, 0xcccccccd ;  /* 0xcccccccd00067882 */ /* 0x000fe20000000000 */
[----:B------:R-:W-:Y:S01]  /*0070*/  UMOV UR7, 0x3fdccccc ;  /* 0x3fdccccc00077882 */ /* 0x000fe20000000000 */
[----:B------:R-:W-:Y:S01]  /*0080*/  BSSY.RECONVERGENT B0, `(.L_x_0) ;  /* 0x0000014000007945 */ /* 0x000fe20003800200 */
[----:B--2---:R-:W0:Y:S02]  /*0090*/  F2F.F64.F32 R4, R2 ;  /* 0x0000000200047310 */ /* 0x004e240000201800 */
[----:B0-----:R-:W-:-:S14]  /*00a0*/  DSETP.GEU.AND P0, PT, R4, UR6, PT ;  /* 0x0000000604007e2a */ /* 0x001fdc000bf0e000 */
[----:B------:R-:W-:Y:S05]  /*00b0*/  @P0 BRA `(.L_x_1) ;  /* 0x0000000000140947 */ /* 0x000fea0003800000 */
[----:B------:R-:W0:Y:S02]  /*00c0*/  LDCU.64 UR6, c[0x0][0x380] ;  /* 0x00007000ff0677ac */ /* 0x000e240008000a00 */
[----:B0-----:R-:W-:-:S05]  /*00d0*/  IADD3 R2, P0, PT, R9, UR6, RZ ;  /* 0x0000000609027c10 */ /* 0x001fca000ff1e0ff */
[----:B------:R-:W-:-:S05]  /*00e0*/  IMAD.X R3, RZ, RZ, UR7, P0 ;  /* 0x00000007ff037e24 */ /* 0x000fca00080e06ff */
[----:B------:R1:W5:Y:S01]  /*00f0*/  LDG.E.U8 R7, desc[UR4][R2.64] ;  /* 0x0000000402077981 */ /* 0x000362000c1e1100 */
[----:B------:R-:W-:Y:S05]  /*0100*/  BRA `(.L_x_2) ;  /* 0x00000000002c7947 */ /* 0x000fea0003800000 */
.L_x_1:
[----:B------:R-:W-:Y:S01]  /*0110*/  UMOV UR6, 0xcccccccd ;  /* 0xcccccccd00067882 */ /* 0x000fe20000000000 */
[----:B------:R-:W-:Y:S02]  /*0120*/  UMOV UR7, 0x3feccccc ;  /* 0x3feccccc00077882 */ /* 0x000fe40000000000 */
[----:B------:R-:W-:-:S14]  /*0130*/  DSETP.GEU.AND P0, PT, R4, UR6, PT ;  /* 0x0000000604007e2a */ /* 0x000fdc000bf0e000 */
[----:B------:R-:W0:Y:S08]  /*0140*/  @!P0 LDC.64 R2, c[0x0][0x388] ;  /* 0x0000e200ff028b82 */ /* 0x000e300000000a00 */
[----:B------:R-:W1:Y:S01]  /*0150*/  @P0 LDC.64 R4, c[0x0][0x3a0] ;  /* 0x0000e800ff040b82 */ /* 0x000e620000000a00 */
[----:B0-----:R-:W-:-:S05]  /*0160*/  @!P0 IADD3 R2, P1, PT, R9, R2, RZ ;  /* 0x0000000209028210 */ /* 0x001fca0007f3e0ff */
[----:B------:R-:W-:-:S05]  /*0170*/  @!P0 IMAD.X R3, RZ, RZ, R3, P1 ;  /* 0x000000ffff038224 */ /* 0x000fca00008e0603 */
[----:B------:R0:W5:Y:S01]  /*0180*/  @!P0 LDG.E.U8 R7, desc[UR4][R2.64] ;  /* 0x0000000402078981 */ /* 0x000162000c1e1100 */
[----:B-1----:R-:W-:-:S04]  /*0190*/  @P0 IADD3 R4, P1, PT, R9, R4, RZ ;  /* 0x0000000409040210 */ /* 0x002fc80007f3e0ff */
[----:B------:R-:W-:-:S05]  /*01a0*/  @P0 IADD3.X R5, PT, PT, RZ, R5, RZ, P1, !PT ;  /* 0x00000005ff050210 */ /* 0x000fca0000ffe4ff */
[----:B------:R0:W5:Y:S04]  /*01b0*/  @P0 LDG.E.U8 R7, desc[UR4][R4.64] ;  /* 0x0000000404070981 */ /* 0x000168000c1e1100 */
.L_x_2:
[----:B------:R-:W-:Y:S05]  /*01c0*/  BSYNC.RECONVERGENT B0 ;  /* 0x0000000000007941 */ /* 0x000fea0003800200 */
.L_x_0:
[----:B------:R-:W0:Y:S02]  /*01d0*/  LDCU.64 UR6, c[0x0][0x390] ;  /* 0x00007200ff0677ac */ /* 0x000e240008000a00 */
[----:B01----:R-:W-:-:S05]  /*01e0*/  IADD3 R2, P0, PT, R9, UR6, RZ ;  /* 0x0000000609027c10 */ /* 0x003fca000ff1e0ff */
[----:B------:R-:W-:-:S05]  /*01f0*/  IMAD.X R3, RZ, RZ, UR7, P0 ;  /* 0x00000007ff037e24 */ /* 0x000fca00080e06ff */
[----:B-----5:R-:W-:Y:S01]  /*0200*/  STG.E.U8 desc[UR4][R2.64], R7 ;  /* 0x0000000702007986 */ /* 0x020fe2000c101104 */
[----:B------:R-:W-:Y:S05]  /*0210*/  EXIT ;  /* 0x000000000000794d */ /* 0x000fea0003800000 */
.L_x_3:
[----:B------:R-:W-:-:S00]  /*0220*/  BRA `(.L_x_3) ;  /* 0xfffffffc00fc7947 */ /* 0x000fc0000383ffff */
[----:B------:R-:W-:-:S00]  /*0230*/  NOP ;  /* 0x0000000000007918 */ /* 0x000fc00000000000 */
        /* <DEDUP_REMOVED lines=12> */
.L_x_4:


//--------------------- .nv.shared.reserved.0     --------------------------
	.section	.nv.shared.reserved.0,"aw",@nobits
	.weak		__nv_reservedSMEM_offset_0_alias
	.size		__nv_reservedSMEM_offset_0_alias, 0, 64
	.other		__nv_reservedSMEM_offset_0_alias,@"STO_CUDA_RESERVED_SHARED STV_DEFAULT"
__nv_reservedSMEM_offset_0_alias:
	.zero		0
	.zero		64


//--------------------- .nv.constant0._Z8gpu_matePKcS0_PcPfS1_ --------------------------
	.section	.nv.constant0._Z8gpu_matePKcS0_PcPfS1_,"a",@progbits
	.sectionflags	@""
	.align	4
.nv.constant0._Z8gpu_matePKcS0_PcPfS1_:
	.zero		936


//--------------------- SYMBOLS --------------------------

	.type		.nv.reservedSmem.offset0,@object
	.size		.nv.reservedSmem.offset0,0x4
